//
// Generated by NVIDIA NVVM Compiler
//
// Compiler Build ID: CL-36424714
// Cuda compilation tools, release 13.0, V13.0.88
// Based on NVVM 20.0.0
//

.version 9.0
.target sm_100
.address_size 64

	// .globl	_Z3sumPi
.extern .func  (.param .b32 func_retval0) vprintf
(
	.param .b64 vprintf_param_0,
	.param .b64 vprintf_param_1
)
;
.global .align 1 .b8 $str[8] = {37, 100, 32, 37, 100, 32, 32};

.visible .entry _Z3sumPi(
	.param .u64 .ptr .align 1 _Z3sumPi_param_0
)
{
	.local .align 8 .b8 	__local_depot0[8];
	.reg .b64 	%SP;
	.reg .b64 	%SPL;
	.reg .pred 	%p<3>;
	.reg .b32 	%r<19>;
	.reg .b64 	%rd<12>;

	mov.u64 	%SPL, __local_depot0;
	cvta.local.u64 	%SP, %SPL;
	ld.param.u64 	%rd3, [_Z3sumPi_param_0];
	cvta.to.global.u64 	%rd1, %rd3;
	add.u64 	%rd4, %SP, 0;
	add.u64 	%rd2, %SPL, 0;
	mov.u32 	%r1, %tid.x;
	mov.u32 	%r17, %ntid.x;
	shl.b32 	%r3, %r1, 1;
	mov.b32 	%r18, 1;
	mov.u64 	%rd9, $str;
$L__BB0_1:
	setp.ge.u32 	%p1, %r1, %r17;
	@%p1 bra 	$L__BB0_3;
	mul.lo.s32 	%r9, %r3, %r18;
	add.s32 	%r10, %r9, %r18;
	mul.wide.s32 	%rd5, %r10, 4;
	add.s64 	%rd6, %rd1, %rd5;
	ld.global.u32 	%r11, [%rd6];
	mul.wide.s32 	%rd7, %r9, 4;
	add.s64 	%rd8, %rd1, %rd7;
	ld.global.u32 	%r12, [%rd8];
	add.s32 	%r13, %r12, %r11;
	st.global.u32 	[%rd8], %r13;
	ld.global.u32 	%r14, [%rd6];
	st.local.v2.u32 	[%rd2], {%r13, %r14};
	cvta.global.u64 	%rd10, %rd9;
	{ // callseq 0, 0
	.param .b64 param0;
	st.param.b64 	[param0], %rd10;
	.param .b64 param1;
	st.param.b64 	[param1], %rd4;
	.param .b32 retval0;
	call.uni (retval0), 
	vprintf, 
	(
	param0, 
	param1
	);
	ld.param.b32 	%r15, [retval0];
	} // callseq 0
$L__BB0_3:
	shl.b32 	%r18, %r18, 1;
	shr.u32 	%r7, %r17, 1;
	setp.gt.u32 	%p2, %r17, 1;
	mov.u32 	%r17, %r7;
	@%p2 bra 	$L__BB0_1;
	ret;

}


// ===== COMPILED SASS (sm_100) =====

	.target	sm_100

	.elftype	@"ET_EXEC"


//--------------------- .note.nv.tkinfo           --------------------------
	.section	.note.nv.tkinfo,"",@"SHT_NOTE"
	.sectionflags	@"SHF_NOTE_NV_TKINFO"
	.tkinfo
        /*0018*/ 	.word	0x00000002
        /*0030*/ 	.string	""
        /*0030*/ 	.string	"ptxas"
        /*0030*/ 	.string	"Cuda compilation tools, release 13.0, V13.0.88"
        /*0030*/ 	.string	"Build cuda_13.0.r13.0/compiler.36424714_0"
        /*0030*/ 	.string	"-arch sm_100 -m 64 "



//--------------------- .note.nv.cuinfo           --------------------------
	.section	.note.nv.cuinfo,"",@"SHT_NOTE"
	.sectionflags	@"SHF_NOTE_NV_CUINFO"
        /*0018*/ 	.short	0x0002
        /*001a*/ 	.short	0x0064
        /*001c*/ 	.short	0x0082
	.zero		2


//--------------------- .nv.info                  --------------------------
	.section	.nv.info,"",@"SHT_CUDA_INFO"
	.align	4


	//----- nvinfo : EIATTR_REGCOUNT
	.align		4
        /*0000*/ 	.byte	0x04, 0x2f
        /*0002*/ 	.short	(.L_2 - .L_1)
	.align		4
.L_1:
        /*0004*/ 	.word	index@(_Z3sumPi)
        /*0008*/ 	.word	0x00000019


	//----- nvinfo : EIATTR_FRAME_SIZE
	.align		4
.L_2:
        /*000c*/ 	.byte	0x04, 0x11
        /*000e*/ 	.short	(.L_4 - .L_3)
	.align		4
.L_3:
        /*0010*/ 	.word	index@(_Z3sumPi)
        /*0014*/ 	.word	0x00000008


	//----- nvinfo : EIATTR_MIN_STACK_SIZE
	.align		4
.L_4:
        /*0018*/ 	.byte	0x04, 0x12
        /*001a*/ 	.short	(.L_6 - .L_5)
	.align		4
.L_5:
        /*001c*/ 	.word	index@(_Z3sumPi)
        /*0020*/ 	.word	0x00000008
.L_6:


//--------------------- .nv.compat                --------------------------
	.section	.nv.compat,"",@"SHT_CUDA_COMPAT_INFO"
	.align	4
        /*0000*/ 	.byte	0x02, 0x09, 0x00, 0x00, 0x02, 0x02, 0x01, 0x00, 0x02, 0x05, 0x05, 0x00, 0x03, 0x07, 0x01, 0x01
        /*0010*/ 	.byte	0x02, 0x03, 0x00, 0x00, 0x02, 0x06, 0x01, 0x00, 0x04, 0x0b, 0x08, 0x00, 0x09, 0x00, 0x00, 0x00
        /*0020*/ 	.byte	0x00, 0x00, 0x00, 0x00


//--------------------- .nv.info._Z3sumPi         --------------------------
	.section	.nv.info._Z3sumPi,"",@"SHT_CUDA_INFO"
	.sectionflags	@""
	.align	4


	//----- nvinfo : EIATTR_CUDA_API_VERSION
	.align		4
        /*0000*/ 	.byte	0x04, 0x37
        /*0002*/ 	.short	(.L_8 - .L_7)
.L_7:
        /*0004*/ 	.word	0x00000082


	//----- nvinfo : EIATTR_KPARAM_INFO
	.align		4
.L_8:
        /*0008*/ 	.byte	0x04, 0x17
        /*000a*/ 	.short	(.L_10 - .L_9)
.L_9:
        /*000c*/ 	.word	0x00000000
        /*0010*/ 	.short	0x0000
        /*0012*/ 	.short	0x0000
        /*0014*/ 	.byte	0x00, 0xf5, 0x21, 0x00


	//----- nvinfo : EIATTR_SPARSE_MMA_MASK
	.align		4
.L_10:
        /*0018*/ 	.byte	0x03, 0x50
        /*001a*/ 	.short	0x0000


	//----- nvinfo : EIATTR_MAXREG_COUNT
	.align		4
        /*001c*/ 	.byte	0x03, 0x1b
        /*001e*/ 	.short	0x00ff


	//----- nvinfo : EIATTR_EXTERNS
	.align		4
        /*0020*/ 	.byte	0x04, 0x0f
        /*0022*/ 	.short	(.L_12 - .L_11)


	//   ....[0]....
	.align		4
.L_11:
        /*0024*/ 	.word	index@(vprintf)


	//----- nvinfo : EIATTR_MERCURY_ISA_VERSION
	.align		4
.L_12:
        /*0028*/ 	.byte	0x03, 0x5f
        /*002a*/ 	.short	0x0101


	//----- nvinfo : EIATTR_VRC_CTA_INIT_COUNT
	.align		4
        /*002c*/ 	.byte	0x02, 0x4a
	.zero		1
	.zero		1


	//----- nvinfo : EIATTR_SYSCALL_OFFSETS
	.align		4
        /*0030*/ 	.byte	0x04, 0x46
        /*0032*/ 	.short	(.L_14 - .L_13)


	//   ....[0]....
.L_13:
        /*0034*/ 	.word	0x00000220


	//----- nvinfo : EIATTR_EXIT_INSTR_OFFSETS
	.align		4
.L_14:
        /*0038*/ 	.byte	0x04, 0x1c
        /*003a*/ 	.short	(.L_16 - .L_15)


	//   ....[0]....
.L_15:
        /*003c*/ 	.word	0x00000280


	//----- nvinfo : EIATTR_CRS_STACK_SIZE
	.align		4
.L_16:
        /*0040*/ 	.byte	0x04, 0x1e
        /*0042*/ 	.short	(.L_18 - .L_17)
.L_17:
        /*0044*/ 	.word	0x00000000


	//----- nvinfo : EIATTR_CBANK_PARAM_SIZE
	.align		4
.L_18:
        /*0048*/ 	.byte	0x03, 0x19
        /*004a*/ 	.short	0x0008


	//----- nvinfo : EIATTR_PARAM_CBANK
	.align		4
        /*004c*/ 	.byte	0x04, 0x0a
        /*004e*/ 	.short	(.L_20 - .L_19)
	.align		4
.L_19:
        /*0050*/ 	.word	index@(.nv.constant0._Z3sumPi)
        /*0054*/ 	.short	0x0380
        /*0056*/ 	.short	0x0008


	//----- nvinfo : EIATTR_SW_WAR
	.align		4
.L_20:
        /*0058*/ 	.byte	0x04, 0x36
        /*005a*/ 	.short	(.L_22 - .L_21)
.L_21:
        /*005c*/ 	.word	0x00000008
.L_22:


//--------------------- .nv.callgraph             --------------------------
	.section	.nv.callgraph,"",@"SHT_CUDA_CALLGRAPH"
	.align	4
	.sectionentsize	8
	.align		4
        /*0000*/ 	.word	0x00000000
	.align		4
        /*0004*/ 	.word	0xffffffff
	.align		4
        /*0008*/ 	.word	index@(_Z3sumPi)
	.align		4
        /*000c*/ 	.word	index@(vprintf)
	.align		4
        /*0010*/ 	.word	0x00000000
	.align		4
        /*0014*/ 	.word	0xfffffffe
	.align		4
        /*0018*/ 	.word	0x00000000
	.align		4
        /*001c*/ 	.word	0xfffffffd
	.align		4
        /*0020*/ 	.word	0x00000000
	.align		4
        /*0024*/ 	.word	0xfffffffc


//--------------------- .nv.constant4             --------------------------
	.section	.nv.constant4,"a",@progbits
	.align	8
	.align		8
.nv.constant4:
        /*0000*/ 	.dword	vprintf
	.align		8
        /*0008*/ 	.dword	$str


//--------------------- .text._Z3sumPi            --------------------------
	.section	.text._Z3sumPi,"ax",@progbits
	.align	128
        .global         _Z3sumPi
        .type           _Z3sumPi,@function
        .size           _Z3sumPi,(.L_x_4 - _Z3sumPi)
        .other          _Z3sumPi,@"STO_CUDA_ENTRY STV_DEFAULT"
_Z3sumPi:
.text._Z3sumPi:
[----:B------:R-:W0:Y:S01]  /*0000*/  LDC R1, c[0x0][0x37c] ;  /* 0x0000df00ff017b82 */ /* 0x000e220000000800 */
[----:B------:R-:W1:Y:S01]  /*0010*/  S2R R17, SR_TID.X ;  /* 0x0000000000117919 */ /* 0x000e620000002100 */
[----:B------:R-:W2:Y:S01]  /*0020*/  LDCU UR4, c[0x0][0x2f8] ;  /* 0x00005f00ff0477ac */ /* 0x000ea20008000800 */
[----:B0-----:R-:W-:Y:S02]  /*0030*/  VIADD R1, R1, 0xfffffff8 ;  /* 0xfffffff801017836 */ /* 0x001fe40000000000 */
[----:B------:R-:W-:Y:S01]  /*0040*/  IMAD.MOV.U32 R18, RZ, RZ, 0x1 ;  /* 0x00000001ff127424 */ /* 0x000fe200078e00ff */
[----:B------:R-:W0:Y:S01]  /*0050*/  LDCU UR5, c[0x0][0x2fc] ;  /* 0x00005f80ff0577ac */ /* 0x000e220008000800 */
[----:B------:R-:W3:Y:S01]  /*0060*/  LDCU UR6, c[0x0][0x360] ;  /* 0x00006c00ff0677ac */ /* 0x000ee20008000800 */
[----:B------:R-:W4:Y:S01]  /*0070*/  LDCU.64 UR36, c[0x0][0x358] ;  /* 0x00006b00ff2477ac */ /* 0x000f220008000a00 */
[----:B--2---:R-:W-:-:S05]  /*0080*/  IADD3 R2, P0, PT, R1, UR4, RZ ;  /* 0x0000000401027c10 */ /* 0x004fca000ff1e0ff */
[----:B0-----:R-:W-:Y:S01]  /*0090*/  IMAD.X R16, RZ, RZ, UR5, P0 ;  /* 0x00000005ff107e24 */ /* 0x001fe200080e06ff */
[----:B---3--:R-:W-:Y:S02]  /*00a0*/  MOV R22, UR6 ;  /* 0x0000000600167c02 */ /* 0x008fe40008000f00 */
[----:B-1--4-:R-:W-:-:S07]  /*00b0*/  SHF.L.U32 R19, R17, 0x1, RZ ;  /* 0x0000000111137819 */ /* 0x012fce00000006ff */
.L_x_2:
[----:B------:R-:W-:Y:S01]  /*00c0*/  ISETP.GE.U32.AND P0, PT, R17, R22, PT ;  /* 0x000000161100720c */ /* 0x000fe20003f06070 */
[----:B------:R-:W-:-:S12]  /*00d0*/  BSSY.RECONVERGENT B6, `(.L_x_0) ;  /* 0x0000016000067945 */ /* 0x000fd80003800200 */
[----:B------:R-:W-:Y:S05]  /*00e0*/  @P0 BRA `(.L_x_1) ;  /* 0x0000000000500947 */ /* 0x000fea0003800000 */
[----:B------:R-:W0:Y:S01]  /*00f0*/  LDC.64 R10, c[0x0][0x380] ;  /* 0x0000e000ff0a7b82 */ /* 0x000e220000000a00 */
[----:B------:R-:W-:Y:S01]  /*0100*/  IMAD R13, R19, R18, RZ ;  /* 0x00000012130d7224 */ /* 0x000fe200078e02ff */
[----:B------:R-:W-:Y:S01]  /*0110*/  MOV R8, 0x0 ;  /* 0x0000000000087802 */ /* 0x000fe20000000f00 */
[----:B------:R-:W1:Y:S02]  /*0120*/  LDCU.64 UR4, c[0x4][0x8] ;  /* 0x01000100ff0477ac */ /* 0x000e640008000a00 */
[C---:B------:R-:W-:Y:S02]  /*0130*/  IMAD.IADD R3, R13.reuse, 0x1, R18 ;  /* 0x000000010d037824 */ /* 0x040fe400078e0212 */
[----:B0-----:R-:W-:-:S04]  /*0140*/  IMAD.WIDE R12, R13, 0x4, R10 ;  /* 0x000000040d0c7825 */ /* 0x001fc800078e020a */
[----:B------:R-:W-:Y:S02]  /*0150*/  IMAD.WIDE R10, R3, 0x4, R10 ;  /* 0x00000004030a7825 */ /* 0x000fe400078e020a */
[----:B------:R-:W2:Y:S04]  /*0160*/  LDG.E R3, desc[UR36][R12.64] ;  /* 0x000000240c037981 */ /* 0x000ea8000c1e1900 */
[----:B------:R-:W2:Y:S02]  /*0170*/  LDG.E R14, desc[UR36][R10.64] ;  /* 0x000000240a0e7981 */ /* 0x000ea4000c1e1900 */
[----:B--2---:R-:W-:-:S05]  /*0180*/  IADD3 R14, PT, PT, R14, R3, RZ ;  /* 0x000000030e0e7210 */ /* 0x004fca0007ffe0ff */
[----:B------:R0:W-:Y:S04]  /*0190*/  STG.E desc[UR36][R12.64], R14 ;  /* 0x0000000e0c007986 */ /* 0x0001e8000c101924 */
[----:B------:R-:W2:Y:S01]  /*01a0*/  LDG.E R15, desc[UR36][R10.64] ;  /* 0x000000240a0f7981 */ /* 0x000ea2000c1e1900 */
[----:B------:R-:W3:Y:S01]  /*01b0*/  LDC.64 R8, c[0x4][R8] ;  /* 0x0100000008087b82 */ /* 0x000ee20000000a00 */
[----:B-1----:R-:W-:Y:S01]  /*01c0*/  IMAD.U32 R4, RZ, RZ, UR4 ;  /* 0x00000004ff047e24 */ /* 0x002fe2000f8e00ff */
[----:B------:R-:W-:Y:S01]  /*01d0*/  MOV R5, UR5 ;  /* 0x0000000500057c02 */ /* 0x000fe20008000f00 */
[----:B------:R-:W-:Y:S01]  /*01e0*/  IMAD.MOV.U32 R6, RZ, RZ, R2 ;  /* 0x000000ffff067224 */ /* 0x000fe200078e0002 */
[----:B------:R-:W-:Y:S01]  /*01f0*/  MOV R7, R16 ;  /* 0x0000001000077202 */ /* 0x000fe20000000f00 */
[----:B--23--:R0:W-:Y:S06]  /*0200*/  STL.64 [R1], R14 ;  /* 0x0000000e01007387 */ /* 0x00c1ec0000100a00 */
[----:B------:R-:W-:-:S07]  /*0210*/  LEPC R20, `(.L_x_1) ;  /* 0x000000001014794e */ /* 0x000fce0000000000 */
[----:B0-----:R-:W-:Y:S05]  /*0220*/  CALL.ABS.NOINC R8 ;  /* 0x0000000008007343 */ /* 0x001fea0003c00000 */
.L_x_1:
[----:B------:R-:W-:Y:S05]  /*0230*/  BSYNC.RECONVERGENT B6 ;  /* 0x0000000000067941 */ /* 0x000fea0003800200 */
.L_x_0:
[----:B------:R-:W-:Y:S01]  /*0240*/  ISETP.GT.U32.AND P0, PT, R22, 0x1, PT ;  /* 0x000000011600780c */ /* 0x000fe20003f04070 */
[----:B------:R-:W-:Y:S01]  /*0250*/  IMAD.SHL.U32 R18, R18, 0x2, RZ ;  /* 0x0000000212127824 */ /* 0x000fe200078e00ff */
[----:B------:R-:W-:-:S11]  /*0260*/  SHF.R.U32.HI R22, RZ, 0x1, R22 ;  /* 0x00000001ff167819 */ /* 0x000fd60000011616 */
[----:B------:R-:W-:Y:S05]  /*0270*/  @P0 BRA `(.L_x_2) ;  /* 0xfffffffc00900947 */ /* 0x000fea000383ffff */
[----:B------:R-:W-:Y:S05]  /*0280*/  EXIT ;  /* 0x000000000000794d */ /* 0x000fea0003800000 */
.L_x_3:
[----:B------:R-:W-:-:S00]  /*0290*/  BRA `(.L_x_3) ;  /* 0xfffffffc00fc7947 */ /* 0x000fc0000383ffff */
[----:B------:R-:W-:-:S00]  /*02a0*/  NOP ;  /* 0x0000000000007918 */ /* 0x000fc00000000000 */
        /* <DEDUP_REMOVED lines=13> */
.L_x_4:


//--------------------- .nv.global.init           --------------------------
	.section	.nv.global.init,"aw",@progbits
.nv.global.init:
	.type		$str,@object
	.size		$str,(.L_0 - $str)
$str:
        /*0000*/ 	.byte	0x25, 0x64, 0x20, 0x25, 0x64, 0x20, 0x20, 0x00
.L_0:


//--------------------- .nv.shared.reserved.0     --------------------------
	.section	.nv.shared.reserved.0,"aw",@nobits
	.weak		__nv_reservedSMEM_offset_0_alias
	.size		__nv_reservedSMEM_offset_0_alias, 0, 64
	.other		__nv_reservedSMEM_offset_0_alias,@"STO_CUDA_RESERVED_SHARED STV_DEFAULT"
__nv_reservedSMEM_offset_0_alias:
	.zero		0
	.zero		64


//--------------------- .nv.constant0._Z3sumPi    --------------------------
	.section	.nv.constant0._Z3sumPi,"a",@progbits
	.sectionflags	@""
	.align	4
.nv.constant0._Z3sumPi:
	.zero		904


//--------------------- SYMBOLS --------------------------

	.type		.nv.reservedSmem.offset0,@object
	.size		.nv.reservedSmem.offset0,0x4
	.type		vprintf,@function
